//
// Generated by NVIDIA NVVM Compiler
//
// Compiler Build ID: CL-36424714
// Cuda compilation tools, release 13.0, V13.0.88
// Based on NVVM 20.0.0
//

.version 9.0
.target sm_100
.address_size 64

	// .globl	_Z9calculatePd
.extern .func  (.param .b32 func_retval0) vprintf
(
	.param .b64 vprintf_param_0,
	.param .b64 vprintf_param_1
)
;
.global .align 1 .b8 $str[19] = {33, 33, 33, 32, 84, 69, 83, 84, 32, 33, 33, 33, 37, 46, 50, 48, 108, 102};

.visible .entry _Z9calculatePd(
	.param .u64 .ptr .align 1 _Z9calculatePd_param_0
)
{
	.reg .pred 	%p<7>;
	.reg .b16 	%rs<6>;
	.reg .b32 	%r<49>;
	.reg .b64 	%rd<3>;
	.reg .b64 	%fd<26>;

	ld.param.u64 	%rd2, [_Z9calculatePd_param_0];
	cvta.to.global.u64 	%rd1, %rd2;
	mov.u32 	%r43, %tid.x;
	mov.u32 	%r2, %ntid.x;
	ld.global.f64 	%fd24, [%rd1];
	add.s32 	%r25, %r43, %r2;
	cvt.u16.u32 	%rs2, %r25;
	xor.b16  	%rs3, %rs2, 4095;
	cvt.u16.u32 	%rs4, %r2;
	div.u16 	%rs5, %rs3, %rs4;
	and.b16  	%rs1, %rs5, 3;
	setp.eq.s16 	%p1, %rs1, 2;
	@%p1 bra 	$L__BB0_3;
	cvt.u32.u16 	%r3, %rs1;
	mov.b32 	%r42, 0;
$L__BB0_2:
	.pragma "nounroll";
	and.b32  	%r27, %r43, 1;
	setp.eq.b32 	%p2, %r27, 1;
	selp.b32 	%r28, -1, 1, %p2;
	cvt.rn.f64.s32 	%fd9, %r28;
	shl.b32 	%r29, %r43, 1;
	or.b32  	%r30, %r29, 1;
	cvt.rn.f64.u32 	%fd10, %r30;
	div.rn.f64 	%fd11, %fd9, %fd10;
	add.f64 	%fd24, %fd11, %fd24;
	add.s32 	%r43, %r43, %r2;
	add.s32 	%r42, %r42, 1;
	xor.b32  	%r31, %r42, %r3;
	setp.ne.s32 	%p3, %r31, 2;
	@%p3 bra 	$L__BB0_2;
$L__BB0_3:
	add.s32 	%r32, %r2, %r43;
	and.b32  	%r33, %r43, 1;
	setp.eq.b32 	%p4, %r33, 1;
	selp.b32 	%r34, -1, 1, %p4;
	cvt.rn.f64.s32 	%fd5, %r34;
	and.b32  	%r35, %r32, 1;
	setp.eq.b32 	%p5, %r35, 1;
	selp.b32 	%r36, -1, 1, %p5;
	cvt.rn.f64.s32 	%fd6, %r36;
	shl.b32 	%r9, %r2, 2;
	shl.b32 	%r44, %r43, 1;
	mad.lo.s32 	%r47, %r2, 6, %r44;
	shl.b32 	%r12, %r2, 3;
	add.s32 	%r46, %r9, %r44;
	shl.b32 	%r45, %r32, 1;
$L__BB0_4:
	add.s32 	%r37, %r44, 1;
	cvt.rn.f64.u32 	%fd12, %r37;
	div.rn.f64 	%fd13, %fd5, %fd12;
	add.f64 	%fd14, %fd13, %fd24;
	add.s32 	%r38, %r45, 1;
	cvt.rn.f64.u32 	%fd15, %r38;
	div.rn.f64 	%fd16, %fd6, %fd15;
	add.f64 	%fd17, %fd16, %fd14;
	add.s32 	%r39, %r46, 1;
	cvt.rn.f64.u32 	%fd18, %r39;
	div.rn.f64 	%fd19, %fd5, %fd18;
	add.f64 	%fd20, %fd19, %fd17;
	add.s32 	%r40, %r47, 1;
	cvt.rn.f64.u32 	%fd21, %r40;
	div.rn.f64 	%fd22, %fd6, %fd21;
	add.f64 	%fd24, %fd22, %fd20;
	add.s32 	%r43, %r43, %r9;
	add.s32 	%r47, %r47, %r12;
	add.s32 	%r46, %r46, %r12;
	add.s32 	%r45, %r45, %r12;
	add.s32 	%r44, %r44, %r12;
	setp.lt.u32 	%p6, %r43, 4096;
	@%p6 bra 	$L__BB0_4;
	st.global.f64 	[%rd1], %fd24;
	ret;

}
	// .globl	_Z4initPd
.visible .entry _Z4initPd(
	.param .u64 .ptr .align 1 _Z4initPd_param_0
)
{
	.reg .b64 	%rd<4>;

	ld.param.u64 	%rd1, [_Z4initPd_param_0];
	cvta.to.global.u64 	%rd2, %rd1;
	mov.b64 	%rd3, 0;
	st.global.u64 	[%rd2], %rd3;
	ret;

}
	// .globl	_Z13printTheThingPd
.visible .entry _Z13printTheThingPd(
	.param .u64 .ptr .align 1 _Z13printTheThingPd_param_0
)
{
	.local .align 8 .b8 	__local_depot2[8];
	.reg .b64 	%SP;
	.reg .b64 	%SPL;
	.reg .b32 	%r<3>;
	.reg .b64 	%rd<7>;
	.reg .b64 	%fd<3>;

	mov.u64 	%SPL, __local_depot2;
	cvta.local.u64 	%SP, %SPL;
	ld.param.u64 	%rd1, [_Z13printTheThingPd_param_0];
	cvta.to.global.u64 	%rd2, %rd1;
	add.u64 	%rd3, %SP, 0;
	add.u64 	%rd4, %SPL, 0;
	ld.global.f64 	%fd1, [%rd2];
	mul.f64 	%fd2, %fd1, 0d4010000000000000;
	st.local.f64 	[%rd4], %fd2;
	mov.u64 	%rd5, $str;
	cvta.global.u64 	%rd6, %rd5;
	{ // callseq 0, 0
	.param .b64 param0;
	st.param.b64 	[param0], %rd6;
	.param .b64 param1;
	st.param.b64 	[param1], %rd3;
	.param .b32 retval0;
	call.uni (retval0), 
	vprintf, 
	(
	param0, 
	param1
	);
	ld.param.b32 	%r1, [retval0];
	} // callseq 0
	ret;

}


// ===== COMPILED SASS (sm_100) =====

	.target	sm_100

	.elftype	@"ET_EXEC"


//--------------------- .note.nv.tkinfo           --------------------------
	.section	.note.nv.tkinfo,"",@"SHT_NOTE"
	.sectionflags	@"SHF_NOTE_NV_TKINFO"
	.tkinfo
        /*0018*/ 	.word	0x00000002
        /*0030*/ 	.string	""
        /*0030*/ 	.string	"ptxas"
        /*0030*/ 	.string	"Cuda compilation tools, release 13.0, V13.0.88"
        /*0030*/ 	.string	"Build cuda_13.0.r13.0/compiler.36424714_0"
        /*0030*/ 	.string	"-arch sm_100 -m 64 "



//--------------------- .note.nv.cuinfo           --------------------------
	.section	.note.nv.cuinfo,"",@"SHT_NOTE"
	.sectionflags	@"SHF_NOTE_NV_CUINFO"
        /*0018*/ 	.short	0x0002
        /*001a*/ 	.short	0x0064
        /*001c*/ 	.short	0x0082
	.zero		2


//--------------------- .nv.info                  --------------------------
	.section	.nv.info,"",@"SHT_CUDA_INFO"
	.align	4


	//----- nvinfo : EIATTR_REGCOUNT
	.align		4
        /*0000*/ 	.byte	0x04, 0x2f
        /*0002*/ 	.short	(.L_2 - .L_1)
	.align		4
.L_1:
        /*0004*/ 	.word	index@(_Z9calculatePd)
        /*0008*/ 	.word	0x00000023


	//----- nvinfo : EIATTR_FRAME_SIZE
	.align		4
.L_2:
        /*000c*/ 	.byte	0x04, 0x11
        /*000e*/ 	.short	(.L_4 - .L_3)
	.align		4
.L_3:
        /*0010*/ 	.word	index@($__internal_1_$__cuda_sm20_div_u16)
        /*0014*/ 	.word	0x00000000


	//----- nvinfo : EIATTR_FRAME_SIZE
	.align		4
.L_4:
        /*0018*/ 	.byte	0x04, 0x11
        /*001a*/ 	.short	(.L_6 - .L_5)
	.align		4
.L_5:
        /*001c*/ 	.word	index@($__internal_0_$__cuda_sm20_div_rn_f64_full)
        /*0020*/ 	.word	0x00000000


	//----- nvinfo : EIATTR_FRAME_SIZE
	.align		4
.L_6:
        /*0024*/ 	.byte	0x04, 0x11
        /*0026*/ 	.short	(.L_8 - .L_7)
	.align		4
.L_7:
        /*0028*/ 	.word	index@(_Z9calculatePd)
        /*002c*/ 	.word	0x00000000


	//----- nvinfo : EIATTR_REGCOUNT
	.align		4
.L_8:
        /*0030*/ 	.byte	0x04, 0x2f
        /*0032*/ 	.short	(.L_10 - .L_9)
	.align		4
.L_9:
        /*0034*/ 	.word	index@(_Z4initPd)
        /*0038*/ 	.word	0x00000006


	//----- nvinfo : EIATTR_FRAME_SIZE
	.align		4
.L_10:
        /*003c*/ 	.byte	0x04, 0x11
        /*003e*/ 	.short	(.L_12 - .L_11)
	.align		4
.L_11:
        /*0040*/ 	.word	index@(_Z4initPd)
        /*0044*/ 	.word	0x00000000


	//----- nvinfo : EIATTR_REGCOUNT
	.align		4
.L_12:
        /*0048*/ 	.byte	0x04, 0x2f
        /*004a*/ 	.short	(.L_14 - .L_13)
	.align		4
.L_13:
        /*004c*/ 	.word	index@(_Z13printTheThingPd)
        /*0050*/ 	.word	0x00000018


	//----- nvinfo : EIATTR_FRAME_SIZE
	.align		4
.L_14:
        /*0054*/ 	.byte	0x04, 0x11
        /*0056*/ 	.short	(.L_16 - .L_15)
	.align		4
.L_15:
        /*0058*/ 	.word	index@(_Z13printTheThingPd)
        /*005c*/ 	.word	0x00000008


	//----- nvinfo : EIATTR_MIN_STACK_SIZE
	.align		4
.L_16:
        /*0060*/ 	.byte	0x04, 0x12
        /*0062*/ 	.short	(.L_18 - .L_17)
	.align		4
.L_17:
        /*0064*/ 	.word	index@(_Z13printTheThingPd)
        /*0068*/ 	.word	0x00000008


	//----- nvinfo : EIATTR_MIN_STACK_SIZE
	.align		4
.L_18:
        /*006c*/ 	.byte	0x04, 0x12
        /*006e*/ 	.short	(.L_20 - .L_19)
	.align		4
.L_19:
        /*0070*/ 	.word	index@(_Z4initPd)
        /*0074*/ 	.word	0x00000000


	//----- nvinfo : EIATTR_MIN_STACK_SIZE
	.align		4
.L_20:
        /*0078*/ 	.byte	0x04, 0x12
        /*007a*/ 	.short	(.L_22 - .L_21)
	.align		4
.L_21:
        /*007c*/ 	.word	index@(_Z9calculatePd)
        /*0080*/ 	.word	0x00000000
.L_22:


//--------------------- .nv.compat                --------------------------
	.section	.nv.compat,"",@"SHT_CUDA_COMPAT_INFO"
	.align	4
        /*0000*/ 	.byte	0x02, 0x09, 0x00, 0x00, 0x02, 0x02, 0x01, 0x00, 0x02, 0x05, 0x05, 0x00, 0x03, 0x07, 0x01, 0x01
        /*0010*/ 	.byte	0x02, 0x03, 0x00, 0x00, 0x02, 0x06, 0x01, 0x00, 0x04, 0x0b, 0x08, 0x00, 0x01, 0x00, 0x00, 0x00
        /*0020*/ 	.byte	0x00, 0x00, 0x00, 0x00


//--------------------- .nv.info._Z13printTheThingPd --------------------------
	.section	.nv.info._Z13printTheThingPd,"",@"SHT_CUDA_INFO"
	.sectionflags	@""
	.align	4


	//----- nvinfo : EIATTR_CUDA_API_VERSION
	.align		4
        /*0000*/ 	.byte	0x04, 0x37
        /*0002*/ 	.short	(.L_24 - .L_23)
.L_23:
        /*0004*/ 	.word	0x00000082


	//----- nvinfo : EIATTR_KPARAM_INFO
	.align		4
.L_24:
        /*0008*/ 	.byte	0x04, 0x17
        /*000a*/ 	.short	(.L_26 - .L_25)
.L_25:
        /*000c*/ 	.word	0x00000000
        /*0010*/ 	.short	0x0000
        /*0012*/ 	.short	0x0000
        /*0014*/ 	.byte	0x00, 0xf5, 0x21, 0x00


	//----- nvinfo : EIATTR_SPARSE_MMA_MASK
	.align		4
.L_26:
        /*0018*/ 	.byte	0x03, 0x50
        /*001a*/ 	.short	0x0000


	//----- nvinfo : EIATTR_MAXREG_COUNT
	.align		4
        /*001c*/ 	.byte	0x03, 0x1b
        /*001e*/ 	.short	0x00ff


	//----- nvinfo : EIATTR_EXTERNS
	.align		4
        /*0020*/ 	.byte	0x04, 0x0f
        /*0022*/ 	.short	(.L_28 - .L_27)


	//   ....[0]....
	.align		4
.L_27:
        /*0024*/ 	.word	index@(vprintf)


	//----- nvinfo : EIATTR_MERCURY_ISA_VERSION
	.align		4
.L_28:
        /*0028*/ 	.byte	0x03, 0x5f
        /*002a*/ 	.short	0x0101


	//----- nvinfo : EIATTR_VRC_CTA_INIT_COUNT
	.align		4
        /*002c*/ 	.byte	0x02, 0x4a
	.zero		1
	.zero		1


	//----- nvinfo : EIATTR_SYSCALL_OFFSETS
	.align		4
        /*0030*/ 	.byte	0x04, 0x46
        /*0032*/ 	.short	(.L_30 - .L_29)


	//   ....[0]....
.L_29:
        /*0034*/ 	.word	0x00000110


	//----- nvinfo : EIATTR_EXIT_INSTR_OFFSETS
	.align		4
.L_30:
        /*0038*/ 	.byte	0x04, 0x1c
        /*003a*/ 	.short	(.L_32 - .L_31)


	//   ....[0]....
.L_31:
        /*003c*/ 	.word	0x00000120


	//----- nvinfo : EIATTR_CBANK_PARAM_SIZE
	.align		4
.L_32:
        /*0040*/ 	.byte	0x03, 0x19
        /*0042*/ 	.short	0x0008


	//----- nvinfo : EIATTR_PARAM_CBANK
	.align		4
        /*0044*/ 	.byte	0x04, 0x0a
        /*0046*/ 	.short	(.L_34 - .L_33)
	.align		4
.L_33:
        /*0048*/ 	.word	index@(.nv.constant0._Z13printTheThingPd)
        /*004c*/ 	.short	0x0380
        /*004e*/ 	.short	0x0008


	//----- nvinfo : EIATTR_SW_WAR
	.align		4
.L_34:
        /*0050*/ 	.byte	0x04, 0x36
        /*0052*/ 	.short	(.L_36 - .L_35)
.L_35:
        /*0054*/ 	.word	0x00000008
.L_36:


//--------------------- .nv.info._Z4initPd        --------------------------
	.section	.nv.info._Z4initPd,"",@"SHT_CUDA_INFO"
	.sectionflags	@""
	.align	4


	//----- nvinfo : EIATTR_CUDA_API_VERSION
	.align		4
        /*0000*/ 	.byte	0x04, 0x37
        /*0002*/ 	.short	(.L_38 - .L_37)
.L_37:
        /*0004*/ 	.word	0x00000082


	//----- nvinfo : EIATTR_KPARAM_INFO
	.align		4
.L_38:
        /*0008*/ 	.byte	0x04, 0x17
        /*000a*/ 	.short	(.L_40 - .L_39)
.L_39:
        /*000c*/ 	.word	0x00000000
        /*0010*/ 	.short	0x0000
        /*0012*/ 	.short	0x0000
        /*0014*/ 	.byte	0x00, 0xf5, 0x21, 0x00


	//----- nvinfo : EIATTR_SPARSE_MMA_MASK
	.align		4
.L_40:
        /*0018*/ 	.byte	0x03, 0x50
        /*001a*/ 	.short	0x0000


	//----- nvinfo : EIATTR_MAXREG_COUNT
	.align		4
        /*001c*/ 	.byte	0x03, 0x1b
        /*001e*/ 	.short	0x00ff


	//----- nvinfo : EIATTR_MERCURY_ISA_VERSION
	.align		4
        /*0020*/ 	.byte	0x03, 0x5f
        /*0022*/ 	.short	0x0101


	//----- nvinfo : EIATTR_VRC_CTA_INIT_COUNT
	.align		4
        /*0024*/ 	.byte	0x02, 0x4a
	.zero		1
	.zero		1


	//----- nvinfo : EIATTR_EXIT_INSTR_OFFSETS
	.align		4
        /*0028*/ 	.byte	0x04, 0x1c
        /*002a*/ 	.short	(.L_42 - .L_41)


	//   ....[0]....
.L_41:
        /*002c*/ 	.word	0x00000040


	//----- nvinfo : EIATTR_CBANK_PARAM_SIZE
	.align		4
.L_42:
        /*0030*/ 	.byte	0x03, 0x19
        /*0032*/ 	.short	0x0008


	//----- nvinfo : EIATTR_PARAM_CBANK
	.align		4
        /*0034*/ 	.byte	0x04, 0x0a
        /*0036*/ 	.short	(.L_44 - .L_43)
	.align		4
.L_43:
        /*0038*/ 	.word	index@(.nv.constant0._Z4initPd)
        /*003c*/ 	.short	0x0380
        /*003e*/ 	.short	0x0008


	//----- nvinfo : EIATTR_SW_WAR
	.align		4
.L_44:
        /*0040*/ 	.byte	0x04, 0x36
        /*0042*/ 	.short	(.L_46 - .L_45)
.L_45:
        /*0044*/ 	.word	0x00000008
.L_46:


//--------------------- .nv.info._Z9calculatePd   --------------------------
	.section	.nv.info._Z9calculatePd,"",@"SHT_CUDA_INFO"
	.sectionflags	@""
	.align	4


	//----- nvinfo : EIATTR_CUDA_API_VERSION
	.align		4
        /*0000*/ 	.byte	0x04, 0x37
        /*0002*/ 	.short	(.L_48 - .L_47)
.L_47:
        /*0004*/ 	.word	0x00000082


	//----- nvinfo : EIATTR_KPARAM_INFO
	.align		4
.L_48:
        /*0008*/ 	.byte	0x04, 0x17
        /*000a*/ 	.short	(.L_50 - .L_49)
.L_49:
        /*000c*/ 	.word	0x00000000
        /*0010*/ 	.short	0x0000
        /*0012*/ 	.short	0x0000
        /*0014*/ 	.byte	0x00, 0xf5, 0x21, 0x00


	//----- nvinfo : EIATTR_SPARSE_MMA_MASK
	.align		4
.L_50:
        /*0018*/ 	.byte	0x03, 0x50
        /*001a*/ 	.short	0x0000


	//----- nvinfo : EIATTR_MAXREG_COUNT
	.align		4
        /*001c*/ 	.byte	0x03, 0x1b
        /*001e*/ 	.short	0x00ff


	//----- nvinfo : EIATTR_MERCURY_ISA_VERSION
	.align		4
        /*0020*/ 	.byte	0x03, 0x5f
        /*0022*/ 	.short	0x0101


	//----- nvinfo : EIATTR_VRC_CTA_INIT_COUNT
	.align		4
        /*0024*/ 	.byte	0x02, 0x4a
	.zero		1
	.zero		1


	//----- nvinfo : EIATTR_EXIT_INSTR_OFFSETS
	.align		4
        /*0028*/ 	.byte	0x04, 0x1c
        /*002a*/ 	.short	(.L_52 - .L_51)


	//   ....[0]....
.L_51:
        /*002c*/ 	.word	0x00000b30


	//----- nvinfo : EIATTR_CRS_STACK_SIZE
	.align		4
.L_52:
        /*0030*/ 	.byte	0x04, 0x1e
        /*0032*/ 	.short	(.L_54 - .L_53)
.L_53:
        /*0034*/ 	.word	0x00000000


	//----- nvinfo : EIATTR_CBANK_PARAM_SIZE
	.align		4
.L_54:
        /*0038*/ 	.byte	0x03, 0x19
        /*003a*/ 	.short	0x0008


	//----- nvinfo : EIATTR_PARAM_CBANK
	.align		4
        /*003c*/ 	.byte	0x04, 0x0a
        /*003e*/ 	.short	(.L_56 - .L_55)
	.align		4
.L_55:
        /*0040*/ 	.word	index@(.nv.constant0._Z9calculatePd)
        /*0044*/ 	.short	0x0380
        /*0046*/ 	.short	0x0008


	//----- nvinfo : EIATTR_SW_WAR
	.align		4
.L_56:
        /*0048*/ 	.byte	0x04, 0x36
        /*004a*/ 	.short	(.L_58 - .L_57)
.L_57:
        /*004c*/ 	.word	0x00000008
.L_58:


//--------------------- .nv.callgraph             --------------------------
	.section	.nv.callgraph,"",@"SHT_CUDA_CALLGRAPH"
	.align	4
	.sectionentsize	8
	.align		4
        /*0000*/ 	.word	0x00000000
	.align		4
        /*0004*/ 	.word	0xffffffff
	.align		4
        /*0008*/ 	.word	index@(_Z13printTheThingPd)
	.align		4
        /*000c*/ 	.word	index@(vprintf)
	.align		4
        /*0010*/ 	.word	0x00000000
	.align		4
        /*0014*/ 	.word	0xfffffffe
	.align		4
        /*0018*/ 	.word	0x00000000
	.align		4
        /*001c*/ 	.word	0xfffffffd
	.align		4
        /*0020*/ 	.word	0x00000000
	.align		4
        /*0024*/ 	.word	0xfffffffc


//--------------------- .nv.constant4             --------------------------
	.section	.nv.constant4,"a",@progbits
	.align	8
	.align		8
.nv.constant4:
        /*0000*/ 	.dword	vprintf
	.align		8
        /*0008*/ 	.dword	$str


//--------------------- .text._Z13printTheThingPd --------------------------
	.section	.text._Z13printTheThingPd,"ax",@progbits
	.align	128
        .global         _Z13printTheThingPd
        .type           _Z13printTheThingPd,@function
        .size           _Z13printTheThingPd,(.L_x_26 - _Z13printTheThingPd)
        .other          _Z13printTheThingPd,@"STO_CUDA_ENTRY STV_DEFAULT"
_Z13printTheThingPd:
.text._Z13printTheThingPd:
[----:B------:R-:W0:Y:S08]  /*0000*/  LDC R1, c[0x0][0x37c] ;  /* 0x0000df00ff017b82 */ /* 0x000e300000000800 */
[----:B------:R-:W1:Y:S01]  /*0010*/  LDC.64 R2, c[0x0][0x380] ;  /* 0x0000e000ff027b82 */ /* 0x000e620000000a00 */
[----:B------:R-:W1:Y:S01]  /*0020*/  LDCU.64 UR4, c[0x0][0x358] ;  /* 0x00006b00ff0477ac */ /* 0x000e620008000a00 */
[----:B0-----:R-:W-:Y:S01]  /*0030*/  VIADD R1, R1, 0xfffffff8 ;  /* 0xfffffff801017836 */ /* 0x001fe20000000000 */
[----:B------:R-:W0:Y:S01]  /*0040*/  LDCU.64 UR6, c[0x4][0x8] ;  /* 0x01000100ff0677ac */ /* 0x000e220008000a00 */
[----:B-1----:R-:W2:Y:S01]  /*0050*/  LDG.E.64 R2, desc[UR4][R2.64] ;  /* 0x0000000402027981 */ /* 0x002ea2000c1e1b00 */
[----:B------:R-:W-:Y:S01]  /*0060*/  MOV R0, 0x0 ;  /* 0x0000000000007802 */ /* 0x000fe20000000f00 */
[----:B------:R-:W1:Y:S01]  /*0070*/  LDCU UR4, c[0x0][0x2f8] ;  /* 0x00005f00ff0477ac */ /* 0x000e620008000800 */
[----:B0-----:R-:W-:Y:S01]  /*0080*/  IMAD.U32 R4, RZ, RZ, UR6 ;  /* 0x00000006ff047e24 */ /* 0x001fe2000f8e00ff */
[----:B------:R-:W-:Y:S01]  /*0090*/  MOV R5, UR7 ;  /* 0x0000000700057c02 */ /* 0x000fe20008000f00 */
[----:B------:R0:W3:Y:S01]  /*00a0*/  LDC.64 R10, c[0x4][R0] ;  /* 0x01000000000a7b82 */ /* 0x0000e20000000a00 */
[----:B------:R-:W4:Y:S01]  /*00b0*/  LDCU UR5, c[0x0][0x2fc] ;  /* 0x00005f80ff0577ac */ /* 0x000f220008000800 */
[----:B-1----:R-:W-:-:S05]  /*00c0*/  IADD3 R6, P0, PT, R1, UR4, RZ ;  /* 0x0000000401067c10 */ /* 0x002fca000ff1e0ff */
[----:B----4-:R-:W-:Y:S01]  /*00d0*/  IMAD.X R7, RZ, RZ, UR5, P0 ;  /* 0x00000005ff077e24 */ /* 0x010fe200080e06ff */
[----:B--2---:R-:W-:-:S07]  /*00e0*/  DMUL R8, R2, 4 ;  /* 0x4010000002087828 */ /* 0x004fce0000000000 */
[----:B---3--:R0:W-:Y:S04]  /*00f0*/  STL.64 [R1], R8 ;  /* 0x0000000801007387 */ /* 0x0081e80000100a00 */
[----:B------:R-:W-:-:S07]  /*0100*/  LEPC R20, `(.L_x_0) ;  /* 0x000000001014794e */ /* 0x000fce0000000000 */
[----:B0-----:R-:W-:Y:S05]  /*0110*/  CALL.ABS.NOINC R10 ;  /* 0x000000000a007343 */ /* 0x001fea0003c00000 */
.L_x_0:
[----:B------:R-:W-:Y:S05]  /*0120*/  EXIT ;  /* 0x000000000000794d */ /* 0x000fea0003800000 */
.L_x_1:
[----:B------:R-:W-:-:S00]  /*0130*/  BRA `(.L_x_1) ;  /* 0xfffffffc00fc7947 */ /* 0x000fc0000383ffff */
[----:B------:R-:W-:-:S00]  /*0140*/  NOP ;  /* 0x0000000000007918 */ /* 0x000fc00000000000 */
        /* <DEDUP_REMOVED lines=11> */
.L_x_26:


//--------------------- .text._Z4initPd           --------------------------
	.section	.text._Z4initPd,"ax",@progbits
	.align	128
        .global         _Z4initPd
        .type           _Z4initPd,@function
        .size           _Z4initPd,(.L_x_27 - _Z4initPd)
        .other          _Z4initPd,@"STO_CUDA_ENTRY STV_DEFAULT"
_Z4initPd:
.text._Z4initPd:
[----:B------:R-:W-:Y:S08]  /*0000*/  LDC R1, c[0x0][0x37c] ;  /* 0x0000df00ff017b82 */ /* 0x000ff00000000800 */
[----:B------:R-:W0:Y:S01]  /*0010*/  LDC.64 R2, c[0x0][0x380] ;  /* 0x0000e000ff027b82 */ /* 0x000e220000000a00 */
[----:B------:R-:W0:Y:S02]  /*0020*/  LDCU.64 UR4, c[0x0][0x358] ;  /* 0x00006b00ff0477ac */ /* 0x000e240008000a00 */
[----:B0-----:R-:W-:Y:S01]  /*0030*/  STG.E.64 desc[UR4][R2.64], RZ ;  /* 0x000000ff02007986 */ /* 0x001fe2000c101b04 */
[----:B------:R-:W-:Y:S05]  /*0040*/  EXIT ;  /* 0x000000000000794d */ /* 0x000fea0003800000 */
.L_x_2:
        /* <DEDUP_REMOVED lines=11> */
.L_x_27:


//--------------------- .text._Z9calculatePd      --------------------------
	.section	.text._Z9calculatePd,"ax",@progbits
	.align	128
        .global         _Z9calculatePd
        .type           _Z9calculatePd,@function
        .size           _Z9calculatePd,(.L_x_25 - _Z9calculatePd)
        .other          _Z9calculatePd,@"STO_CUDA_ENTRY STV_DEFAULT"
_Z9calculatePd:
.text._Z9calculatePd:
[----:B------:R-:W-:Y:S08]  /*0000*/  LDC R1, c[0x0][0x37c] ;  /* 0x0000df00ff017b82 */ /* 0x000ff00000000800 */
[----:B------:R-:W0:Y:S01]  /*0010*/  LDC.64 R30, c[0x0][0x380] ;  /* 0x0000e000ff1e7b82 */ /* 0x000e220000000a00 */
[----:B------:R-:W0:Y:S02]  /*0020*/  LDCU.64 UR4, c[0x0][0x358] ;  /* 0x00006b00ff0477ac */ /* 0x000e240008000a00 */
[----:B0-----:R-:W5:Y:S05]  /*0030*/  LDG.E.64 R30, desc[UR4][R30.64] ;  /* 0x000000041e1e7981 */ /* 0x001f6a000c1e1b00 */
[----:B------:R-:W0:Y:S01]  /*0040*/  LDC R3, c[0x0][0x360] ;  /* 0x0000d800ff037b82 */ /* 0x000e220000000800 */
[----:B------:R-:W-:Y:S01]  /*0050*/  MOV R8, 0xc0 ;  /* 0x000000c000087802 */ /* 0x000fe20000000f00 */
[----:B------:R-:W1:Y:S01]  /*0060*/  S2R R2, SR_TID.X ;  /* 0x0000000000027919 */ /* 0x000e620000002100 */
[----:B0-----:R-:W-:Y:S01]  /*0070*/  LOP3.LUT R4, R3, 0xffff, RZ, 0xc0, !PT ;  /* 0x0000ffff03047812 */ /* 0x001fe200078ec0ff */
[----:B-1----:R-:W-:-:S05]  /*0080*/  IMAD.IADD R0, R2, 0x1, R3 ;  /* 0x0000000102007824 */ /* 0x002fca00078e0203 */
[----:B------:R-:W-:-:S04]  /*0090*/  LOP3.LUT R0, R0, 0xfff, RZ, 0x3c, !PT ;  /* 0x00000fff00007812 */ /* 0x000fc800078e3cff */
[----:B------:R-:W-:-:S07]  /*00a0*/  LOP3.LUT R0, R0, 0xffff, RZ, 0xc0, !PT ;  /* 0x0000ffff00007812 */ /* 0x000fce00078ec0ff */
[----:B-----5:R-:W-:Y:S05]  /*00b0*/  CALL.REL.NOINC `($__internal_1_$__cuda_sm20_div_u16) ;  /* 0x0000001000147944 */ /* 0x020fea0003c00000 */
[----:B------:R-:W-:Y:S01]  /*00c0*/  LOP3.LUT R9, R9, 0x3, RZ, 0xc0, !PT ;  /* 0x0000000309097812 */ /* 0x000fe200078ec0ff */
[----:B------:R-:W-:Y:S03]  /*00d0*/  BSSY.RECONVERGENT B0, `(.L_x_3) ;  /* 0x0000028000007945 */ /* 0x000fe60003800200 */
[----:B------:R-:W-:-:S13]  /*00e0*/  ISETP.NE.AND P0, PT, R9, 0x2, PT ;  /* 0x000000020900780c */ /* 0x000fda0003f05270 */
[----:B------:R-:W-:Y:S05]  /*00f0*/  @!P0 BRA `(.L_x_4) ;  /* 0x0000000000948947 */ /* 0x000fea0003800000 */
[----:B------:R-:W-:-:S07]  /*0100*/  IMAD.MOV.U32 R4, RZ, RZ, RZ ;  /* 0x000000ffff047224 */ /* 0x000fce00078e00ff */
.L_x_7:
[C---:B------:R-:W-:Y:S01]  /*0110*/  LEA R18, R2.reuse, 0x1, 0x1 ;  /* 0x0000000102127811 */ /* 0x040fe200078e08ff */
[----:B------:R-:W-:Y:S01]  /*0120*/  IMAD.MOV.U32 R6, RZ, RZ, 0x1 ;  /* 0x00000001ff067424 */ /* 0x000fe200078e00ff */
[----:B------:R-:W-:Y:S01]  /*0130*/  LOP3.LUT R0, R2, 0x1, RZ, 0xc0, !PT ;  /* 0x0000000102007812 */ /* 0x000fe200078ec0ff */
[----:B------:R-:W-:Y:S01]  /*0140*/  IMAD.MOV.U32 R14, RZ, RZ, 0x1 ;  /* 0x00000001ff0e7424 */ /* 0x000fe200078e00ff */
[----:B------:R-:W-:Y:S02]  /*0150*/  BSSY.RECONVERGENT B1, `(.L_x_5) ;  /* 0x0000019000017945 */ /* 0x000fe40003800200 */
[----:B------:R-:W0:Y:S01]  /*0160*/  I2F.F64.U32 R18, R18 ;  /* 0x0000001200127312 */ /* 0x000e220000201800 */
[----:B------:R-:W-:-:S04]  /*0170*/  ISETP.NE.U32.AND P0, PT, R0, 0x1, PT ;  /* 0x000000010000780c */ /* 0x000fc80003f05070 */
[----:B------:R-:W-:-:S06]  /*0180*/  SEL R14, R14, 0xffffffff, P0 ;  /* 0xffffffff0e0e7807 */ /* 0x000fcc0000000000 */
[----:B------:R-:W1:Y:S08]  /*0190*/  I2F.F64 R14, R14 ;  /* 0x0000000e000e7312 */ /* 0x000e700000201c00 */
[----:B0-----:R-:W0:Y:S01]  /*01a0*/  MUFU.RCP64H R7, R19 ;  /* 0x0000001300077308 */ /* 0x001e220000001800 */
[----:B-1----:R-:W-:Y:S01]  /*01b0*/  FSETP.GEU.AND P1, PT, |R15|, 6.5827683646048100446e-37, PT ;  /* 0x036000000f00780b */ /* 0x002fe20003f2e200 */
[----:B0-----:R-:W-:-:S08]  /*01c0*/  DFMA R10, -R18, R6, 1 ;  /* 0x3ff00000120a742b */ /* 0x001fd00000000106 */
[----:B------:R-:W-:-:S08]  /*01d0*/  DFMA R10, R10, R10, R10 ;  /* 0x0000000a0a0a722b */ /* 0x000fd0000000000a */
[----:B------:R-:W-:-:S08]  /*01e0*/  DFMA R10, R6, R10, R6 ;  /* 0x0000000a060a722b */ /* 0x000fd00000000006 */
[----:B------:R-:W-:-:S08]  /*01f0*/  DFMA R6, -R18, R10, 1 ;  /* 0x3ff000001206742b */ /* 0x000fd0000000010a */
[----:B------:R-:W-:-:S08]  /*0200*/  DFMA R6, R10, R6, R10 ;  /* 0x000000060a06722b */ /* 0x000fd0000000000a */
[----:B------:R-:W-:-:S08]  /*0210*/  DMUL R10, R14, R6 ;  /* 0x000000060e0a7228 */ /* 0x000fd00000000000 */
[----:B------:R-:W-:-:S08]  /*0220*/  DFMA R12, -R18, R10, R14 ;  /* 0x0000000a120c722b */ /* 0x000fd0000000010e */
[----:B------:R-:W-:-:S10]  /*0230*/  DFMA R6, R6, R12, R10 ;  /* 0x0000000c0606722b */ /* 0x000fd4000000000a */
[----:B------:R-:W-:-:S05]  /*0240*/  FFMA R0, RZ, R19, R7 ;  /* 0x00000013ff007223 */ /* 0x000fca0000000007 */
[----:B------:R-:W-:-:S13]  /*0250*/  FSETP.GT.AND P0, PT, |R0|, 1.469367938527859385e-39, PT ;  /* 0x001000000000780b */ /* 0x000fda0003f04200 */
[----:B------:R-:W-:Y:S05]  /*0260*/  @P0 BRA P1, `(.L_x_6) ;  /* 0x00000000001c0947 */ /* 0x000fea0000800000 */
[----:B------:R-:W-:Y:S01]  /*0270*/  IMAD.MOV.U32 R16, RZ, RZ, R14 ;  /* 0x000000ffff107224 */ /* 0x000fe200078e000e */
[----:B------:R-:W-:Y:S01]  /*0280*/  MOV R0, 0x2c0 ;  /* 0x000002c000007802 */ /* 0x000fe20000000f00 */
[----:B------:R-:W-:Y:S02]  /*0290*/  IMAD.MOV.U32 R17, RZ, RZ, R15 ;  /* 0x000000ffff117224 */ /* 0x000fe400078e000f */
[----:B------:R-:W-:-:S07]  /*02a0*/  IMAD.MOV.U32 R21, RZ, RZ, R19 ;  /* 0x000000ffff157224 */ /* 0x000fce00078e0013 */
[----:B------:R-:W-:Y:S05]  /*02b0*/  CALL.REL.NOINC `($__internal_0_$__cuda_sm20_div_rn_f64_full) ;  /* 0x0000000800207944 */ /* 0x000fea0003c00000 */
[----:B------:R-:W-:Y:S02]  /*02c0*/  IMAD.MOV.U32 R6, RZ, RZ, R18 ;  /* 0x000000ffff067224 */ /* 0x000fe400078e0012 */
[----:B------:R-:W-:-:S07]  /*02d0*/  IMAD.MOV.U32 R7, RZ, RZ, R19 ;  /* 0x000000ffff077224 */ /* 0x000fce00078e0013 */
.L_x_6:
[----:B------:R-:W-:Y:S05]  /*02e0*/  BSYNC.RECONVERGENT B1 ;  /* 0x0000000000017941 */ /* 0x000fea0003800200 */
.L_x_5:
[----:B------:R-:W-:Y:S01]  /*02f0*/  VIADD R4, R4, 0x1 ;  /* 0x0000000104047836 */ /* 0x000fe20000000000 */
[----:B------:R-:W-:Y:S01]  /*0300*/  DADD R30, R6, R30 ;  /* 0x00000000061e7229 */ /* 0x000fe2000000001e */
[----:B------:R-:W-:-:S03]  /*0310*/  IMAD.IADD R2, R3, 0x1, R2 ;  /* 0x0000000103027824 */ /* 0x000fc600078e0202 */
[----:B------:R-:W-:-:S04]  /*0320*/  LOP3.LUT R0, R4, R9, RZ, 0x3c, !PT ;  /* 0x0000000904007212 */ /* 0x000fc800078e3cff */
[----:B------:R-:W-:-:S13]  /*0330*/  ISETP.NE.AND P0, PT, R0, 0x2, PT ;  /* 0x000000020000780c */ /* 0x000fda0003f05270 */
[----:B------:R-:W-:Y:S05]  /*0340*/  @P0 BRA `(.L_x_7) ;  /* 0xfffffffc00700947 */ /* 0x000fea000383ffff */
.L_x_4:
[----:B------:R-:W-:Y:S05]  /*0350*/  BSYNC.RECONVERGENT B0 ;  /* 0x0000000000007941 */ /* 0x000fea0003800200 */
.L_x_3:
[C---:B------:R-:W-:Y:S01]  /*0360*/  LOP3.LUT R0, R2.reuse, 0x1, RZ, 0xc0, !PT ;  /* 0x0000000102007812 */ /* 0x040fe200078ec0ff */
[----:B------:R-:W-:Y:S01]  /*0370*/  IMAD.IADD R6, R2, 0x1, R3 ;  /* 0x0000000102067824 */ /* 0x000fe200078e0203 */
[----:B------:R-:W-:Y:S01]  /*0380*/  BSSY.RECONVERGENT B0, `(.L_x_8) ;  /* 0x0000078000007945 */ /* 0x000fe20003800200 */
[----:B------:R-:W-:Y:S01]  /*0390*/  IMAD.MOV.U32 R12, RZ, RZ, 0x1 ;  /* 0x00000001ff0c7424 */ /* 0x000fe200078e00ff */
[----:B------:R-:W-:Y:S01]  /*03a0*/  ISETP.NE.U32.AND P0, PT, R0, 0x1, PT ;  /* 0x000000010000780c */ /* 0x000fe20003f05070 */
[----:B------:R-:W-:Y:S01]  /*03b0*/  IMAD.SHL.U32 R4, R2, 0x2, RZ ;  /* 0x0000000202047824 */ /* 0x000fe200078e00ff */
[C---:B------:R-:W-:Y:S01]  /*03c0*/  LOP3.LUT R0, R6.reuse, 0x1, RZ, 0xc0, !PT ;  /* 0x0000000106007812 */ /* 0x040fe200078ec0ff */
[----:B------:R-:W-:Y:S01]  /*03d0*/  IMAD.SHL.U32 R6, R6, 0x2, RZ ;  /* 0x0000000206067824 */ /* 0x000fe200078e00ff */
[----:B------:R-:W-:Y:S01]  /*03e0*/  SEL R14, R12, 0xffffffff, P0 ;  /* 0xffffffff0c0e7807 */ /* 0x000fe20000000000 */
[C-C-:B------:R-:W-:Y:S01]  /*03f0*/  IMAD R8, R3.reuse, 0x6, R4.reuse ;  /* 0x0000000603087824 */ /* 0x140fe200078e0204 */
[----:B------:R-:W-:Y:S01]  /*0400*/  ISETP.NE.U32.AND P0, PT, R0, 0x1, PT ;  /* 0x000000010000780c */ /* 0x000fe20003f05070 */
[----:B------:R-:W-:-:S03]  /*0410*/  IMAD R10, R3, 0x4, R4 ;  /* 0x00000004030a7824 */ /* 0x000fc600078e0204 */
[----:B------:R-:W-:Y:S01]  /*0420*/  SEL R12, R12, 0xffffffff, P0 ;  /* 0xffffffff0c0c7807 */ /* 0x000fe20000000000 */
[----:B------:R-:W0:Y:S08]  /*0430*/  I2F.F64 R14, R14 ;  /* 0x0000000e000e7312 */ /* 0x000e300000201c00 */
[----:B------:R-:W1:Y:S02]  /*0440*/  I2F.F64 R12, R12 ;  /* 0x0000000c000c7312 */ /* 0x000e640000201c00 */
.L_x_17:
[----:B------:R-:W-:Y:S01]  /*0450*/  VIADD R18, R4, 0x1 ;  /* 0x0000000104127836 */ /* 0x000fe20000000000 */
[----:B0-----:R-:W-:Y:S01]  /*0460*/  FSETP.GEU.AND P1, PT, |R15|, 6.5827683646048100446e-37, PT ;  /* 0x036000000f00780b */ /* 0x001fe20003f2e200 */
[----:B------:R-:W-:Y:S01]  /*0470*/  IMAD.MOV.U32 R16, RZ, RZ, 0x1 ;  /* 0x00000001ff107424 */ /* 0x000fe200078e00ff */
[----:B------:R-:W-:Y:S03]  /*0480*/  BSSY.RECONVERGENT B1, `(.L_x_9) ;  /* 0x0000015000017945 */ /* 0x000fe60003800200 */
[----:B------:R-:W0:Y:S08]  /*0490*/  I2F.F64.U32 R18, R18 ;  /* 0x0000001200127312 */ /* 0x000e300000201800 */
[----:B0-----:R-:W0:Y:S02]  /*04a0*/  MUFU.RCP64H R17, R19 ;  /* 0x0000001300117308 */ /* 0x001e240000001800 */
        /* <DEDUP_REMOVED lines=15> */
[----:B-1----:R-:W-:Y:S05]  /*05a0*/  CALL.REL.NOINC `($__internal_0_$__cuda_sm20_div_rn_f64_full) ;  /* 0x0000000400647944 */ /* 0x002fea0003c00000 */
[----:B------:R-:W-:Y:S02]  /*05b0*/  IMAD.MOV.U32 R16, RZ, RZ, R18 ;  /* 0x000000ffff107224 */ /* 0x000fe400078e0012 */
[----:B------:R-:W-:-:S07]  /*05c0*/  IMAD.MOV.U32 R17, RZ, RZ, R19 ;  /* 0x000000ffff117224 */ /* 0x000fce00078e0013 */
.L_x_10:
[----:B------:R-:W-:Y:S05]  /*05d0*/  BSYNC.RECONVERGENT B1 ;  /* 0x0000000000017941 */ /* 0x000fea0003800200 */
.L_x_9:
[----:B------:R-:W-:Y:S01]  /*05e0*/  VIADD R20, R6, 0x1 ;  /* 0x0000000106147836 */ /* 0x000fe20000000000 */
[----:B-1----:R-:W-:Y:S01]  /*05f0*/  FSETP.GEU.AND P1, PT, |R13|, 6.5827683646048100446e-37, PT ;  /* 0x036000000d00780b */ /* 0x002fe20003f2e200 */
[----:B------:R-:W-:Y:S01]  /*0600*/  IMAD.MOV.U32 R18, RZ, RZ, 0x1 ;  /* 0x00000001ff127424 */ /* 0x000fe200078e00ff */
[----:B------:R-:W-:Y:S01]  /*0610*/  BSSY.RECONVERGENT B1, `(.L_x_11) ;  /* 0x0000014000017945 */ /* 0x000fe20003800200 */
[----:B------:R-:W-:Y:S02]  /*0620*/  DADD R30, R16, R30 ;  /* 0x00000000101e7229 */ /* 0x000fe4000000001e */
        /* <DEDUP_REMOVED lines=13> */
[----:B------:R-:W-:Y:S01]  /*0700*/  MOV R18, R20 ;  /* 0x0000001400127202 */ /* 0x000fe20000000f00 */
[----:B------:R-:W-:Y:S01]  /*0710*/  IMAD.MOV.U32 R16, RZ, RZ, R12 ;  /* 0x000000ffff107224 */ /* 0x000fe200078e000c */
[----:B------:R-:W-:Y:S01]  /*0720*/  MOV R0, 0x750 ;  /* 0x0000075000007802 */ /* 0x000fe20000000f00 */
[----:B------:R-:W-:-:S07]  /*0730*/  IMAD.MOV.U32 R17, RZ, RZ, R13 ;  /* 0x000000ffff117224 */ /* 0x000fce00078e000d */
[----:B------:R-:W-:Y:S05]  /*0740*/  CALL.REL.NOINC `($__internal_0_$__cuda_sm20_div_rn_f64_full) ;  /* 0x0000000000fc7944 */ /* 0x000fea0003c00000 */
.L_x_12:
[----:B------:R-:W-:Y:S05]  /*0750*/  BSYNC.RECONVERGENT B1 ;  /* 0x0000000000017941 */ /* 0x000fea0003800200 */
.L_x_11:
[----:B------:R-:W-:Y:S01]  /*0760*/  VIADD R20, R10, 0x1 ;  /* 0x000000010a147836 */ /* 0x000fe20000000000 */
[----:B------:R-:W-:Y:S01]  /*0770*/  FSETP.GEU.AND P1, PT, |R15|, 6.5827683646048100446e-37, PT ;  /* 0x036000000f00780b */ /* 0x000fe20003f2e200 */
        /* <DEDUP_REMOVED lines=23> */
.L_x_14:
[----:B------:R-:W-:Y:S05]  /*08f0*/  BSYNC.RECONVERGENT B1 ;  /* 0x0000000000017941 */ /* 0x000fea0003800200 */
.L_x_13:
        /* <DEDUP_REMOVED lines=23> */
.L_x_16:
[----:B------:R-:W-:Y:S05]  /*0a70*/  BSYNC.RECONVERGENT B1 ;  /* 0x0000000000017941 */ /* 0x000fea0003800200 */
.L_x_15:
[C---:B------:R-:W-:Y:S01]  /*0a80*/  IMAD R2, R3.reuse, 0x4, R2 ;  /* 0x0000000403027824 */ /* 0x040fe200078e0202 */
[----:B------:R-:W-:Y:S01]  /*0a90*/  DADD R30, R30, R18 ;  /* 0x000000001e1e7229 */ /* 0x000fe20000000012 */
[C---:B------:R-:W-:Y:S01]  /*0aa0*/  IMAD R8, R3.reuse, 0x8, R8 ;  /* 0x0000000803087824 */ /* 0x040fe200078e0208 */
[C---:B------:R-:W-:Y:S01]  /*0ab0*/  LEA R10, R3.reuse, R10, 0x3 ;  /* 0x0000000a030a7211 */ /* 0x040fe200078e18ff */
[C---:B------:R-:W-:Y:S01]  /*0ac0*/  IMAD R6, R3.reuse, 0x8, R6 ;  /* 0x0000000803067824 */ /* 0x040fe200078e0206 */
[----:B------:R-:W-:Y:S01]  /*0ad0*/  ISETP.GE.U32.AND P0, PT, R2, 0x1000, PT ;  /* 0x000010000200780c */ /* 0x000fe20003f06070 */
[----:B------:R-:W-:-:S12]  /*0ae0*/  IMAD R4, R3, 0x8, R4 ;  /* 0x0000000803047824 */ /* 0x000fd800078e0204 */
[----:B------:R-:W-:Y:S05]  /*0af0*/  @!P0 BRA `(.L_x_17) ;  /* 0xfffffff800548947 */ /* 0x000fea000383ffff */
[----:B------:R-:W-:Y:S05]  /*0b00*/  BSYNC.RECONVERGENT B0 ;  /* 0x0000000000007941 */ /* 0x000fea0003800200 */
.L_x_8:
[----:B------:R-:W0:Y:S02]  /*0b10*/  LDC.64 R2, c[0x0][0x380] ;  /* 0x0000e000ff027b82 */ /* 0x000e240000000a00 */
[----:B0-----:R-:W-:Y:S01]  /*0b20*/  STG.E.64 desc[UR4][R2.64], R30 ;  /* 0x0000001e02007986 */ /* 0x001fe2000c101b04 */
[----:B------:R-:W-:Y:S05]  /*0b30*/  EXIT ;  /* 0x000000000000794d */ /* 0x000fea0003800000 */
        .weak           $__internal_0_$__cuda_sm20_div_rn_f64_full
        .type           $__internal_0_$__cuda_sm20_div_rn_f64_full,@function
        .size           $__internal_0_$__cuda_sm20_div_rn_f64_full,($__internal_1_$__cuda_sm20_div_u16 - $__internal_0_$__cuda_sm20_div_rn_f64_full)
$__internal_0_$__cuda_sm20_div_rn_f64_full:
[----:B------:R-:W-:Y:S01]  /*0b40*/  FSETP.GEU.AND P2, PT, |R17|, 1.469367938527859385e-39, PT ;  /* 0x001000001100780b */ /* 0x000fe20003f4e200 */
[----:B------:R-:W-:Y:S01]  /*0b50*/  IMAD.MOV.U32 R20, RZ, RZ, R18 ;  /* 0x000000ffff147224 */ /* 0x000fe200078e0012 */
[C---:B------:R-:W-:Y:S01]  /*0b60*/  FSETP.GEU.AND P0, PT, |R21|.reuse, 1.469367938527859385e-39, PT ;  /* 0x001000001500780b */ /* 0x040fe20003f0e200 */
[----:B------:R-:W-:Y:S01]  /*0b70*/  IMAD.MOV.U32 R7, RZ, RZ, 0x1ca00000 ;  /* 0x1ca00000ff077424 */ /* 0x000fe200078e00ff */
[----:B------:R-:W-:Y:S01]  /*0b80*/  LOP3.LUT R19, R21, 0x800fffff, RZ, 0xc0, !PT ;  /* 0x800fffff15137812 */ /* 0x000fe200078ec0ff */
[----:B------:R-:W-:Y:S01]  /*0b90*/  IMAD.MOV.U32 R24, RZ, RZ, 0x1 ;  /* 0x00000001ff187424 */ /* 0x000fe200078e00ff */
[----:B------:R-:W-:Y:S01]  /*0ba0*/  LOP3.LUT R5, R17, 0x7ff00000, RZ, 0xc0, !PT ;  /* 0x7ff0000011057812 */ /* 0x000fe200078ec0ff */
[----:B------:R-:W-:Y:S01]  /*0bb0*/  BSSY.RECONVERGENT B2, `(.L_x_18) ;  /* 0x0000050000027945 */ /* 0x000fe20003800200 */
[----:B------:R-:W-:Y:S02]  /*0bc0*/  LOP3.LUT R19, R19, 0x3ff00000, RZ, 0xfc, !PT ;  /* 0x3ff0000013137812 */ /* 0x000fe400078efcff */
[----:B------:R-:W-:-:S03]  /*0bd0*/  LOP3.LUT R32, R21, 0x7ff00000, RZ, 0xc0, !PT ;  /* 0x7ff0000015207812 */ /* 0x000fc600078ec0ff */
[----:B------:R-:W-:Y:S01]  /*0be0*/  @!P2 LOP3.LUT R22, R21, 0x7ff00000, RZ, 0xc0, !PT ;  /* 0x7ff000001516a812 */ /* 0x000fe200078ec0ff */
[----:B------:R-:W-:Y:S01]  /*0bf0*/  @!P2 IMAD.MOV.U32 R26, RZ, RZ, RZ ;  /* 0x000000ffff1aa224 */ /* 0x000fe200078e00ff */
[----:B------:R-:W-:Y:S01]  /*0c00*/  @!P0 DMUL R18, R20, 8.98846567431157953865e+307 ;  /* 0x7fe0000014128828 */ /* 0x000fe20000000000 */
[C---:B------:R-:W-:Y:S02]  /*0c10*/  ISETP.GE.U32.AND P1, PT, R5.reuse, R32, PT ;  /* 0x000000200500720c */ /* 0x040fe40003f26070 */
[----:B------:R-:W-:Y:S01]  /*0c20*/  @!P2 ISETP.GE.U32.AND P3, PT, R5, R22, PT ;  /* 0x000000160500a20c */ /* 0x000fe20003f66070 */
[----:B------:R-:W-:Y:S01]  /*0c30*/  IMAD.MOV.U32 R22, RZ, RZ, R16 ;  /* 0x000000ffff167224 */ /* 0x000fe200078e0010 */
[C---:B------:R-:W-:Y:S01]  /*0c40*/  SEL R23, R7.reuse, 0x63400000, !P1 ;  /* 0x6340000007177807 */ /* 0x040fe20004800000 */
[----:B------:R-:W0:Y:S01]  /*0c50*/  MUFU.RCP64H R25, R19 ;  /* 0x0000001300197308 */ /* 0x000e220000001800 */
[----:B------:R-:W-:Y:S02]  /*0c60*/  @!P2 SEL R11, R7, 0x63400000, !P3 ;  /* 0x63400000070ba807 */ /* 0x000fe40005800000 */
[----:B------:R-:W-:-:S02]  /*0c70*/  LOP3.LUT R23, R23, 0x800fffff, R17, 0xf8, !PT ;  /* 0x800fffff17177812 */ /* 0x000fc400078ef811 */
[----:B------:R-:W-:Y:S02]  /*0c80*/  @!P2 LOP3.LUT R11, R11, 0x80000000, R17, 0xf8, !PT ;  /* 0x800000000b0ba812 */ /* 0x000fe400078ef811 */
[----:B------:R-:W-:Y:S02]  /*0c90*/  @!P0 LOP3.LUT R32, R19, 0x7ff00000, RZ, 0xc0, !PT ;  /* 0x7ff0000013208812 */ /* 0x000fe400078ec0ff */
[----:B------:R-:W-:Y:S01]  /*0ca0*/  @!P2 LOP3.LUT R27, R11, 0x100000, RZ, 0xfc, !PT ;  /* 0x001000000b1ba812 */ /* 0x000fe200078efcff */
[----:B------:R-:W-:-:S05]  /*0cb0*/  IMAD.MOV.U32 R11, RZ, RZ, R5 ;  /* 0x000000ffff0b7224 */ /* 0x000fca00078e0005 */
[----:B------:R-:W-:Y:S02]  /*0cc0*/  @!P2 DFMA R22, R22, 2, -R26 ;  /* 0x400000001616a82b */ /* 0x000fe4000000081a */
[----:B0-----:R-:W-:-:S08]  /*0cd0*/  DFMA R26, R24, -R18, 1 ;  /* 0x3ff00000181a742b */ /* 0x001fd00000000812 */
[----:B------:R-:W-:Y:S01]  /*0ce0*/  DFMA R26, R26, R26, R26 ;  /* 0x0000001a1a1a722b */ /* 0x000fe2000000001a */
[----:B------:R-:W-:-:S07]  /*0cf0*/  @!P2 LOP3.LUT R11, R23, 0x7ff00000, RZ, 0xc0, !PT ;  /* 0x7ff00000170ba812 */ /* 0x000fce00078ec0ff */
[----:B------:R-:W-:-:S08]  /*0d00*/  DFMA R26, R24, R26, R24 ;  /* 0x0000001a181a722b */ /* 0x000fd00000000018 */
[----:B------:R-:W-:-:S08]  /*0d10*/  DFMA R24, R26, -R18, 1 ;  /* 0x3ff000001a18742b */ /* 0x000fd00000000812 */
[----:B------:R-:W-:-:S08]  /*0d20*/  DFMA R24, R26, R24, R26 ;  /* 0x000000181a18722b */ /* 0x000fd0000000001a */
[----:B------:R-:W-:-:S08]  /*0d30*/  DMUL R26, R24, R22 ;  /* 0x00000016181a7228 */ /* 0x000fd00000000000 */
[----:B------:R-:W-:-:S08]  /*0d40*/  DFMA R28, R26, -R18, R22 ;  /* 0x800000121a1c722b */ /* 0x000fd00000000016 */
[----:B------:R-:W-:Y:S01]  /*0d50*/  DFMA R28, R24, R28, R26 ;  /* 0x0000001c181c722b */ /* 0x000fe2000000001a */
[----:B------:R-:W-:-:S05]  /*0d60*/  VIADD R24, R11, 0xffffffff ;  /* 0xffffffff0b187836 */ /* 0x000fca0000000000 */
[----:B------:R-:W-:Y:S01]  /*0d70*/  ISETP.GT.U32.AND P0, PT, R24, 0x7feffffe, PT ;  /* 0x7feffffe1800780c */ /* 0x000fe20003f04070 */
[----:B------:R-:W-:-:S05]  /*0d80*/  VIADD R24, R32, 0xffffffff ;  /* 0xffffffff20187836 */ /* 0x000fca0000000000 */
[----:B------:R-:W-:-:S13]  /*0d90*/  ISETP.GT.U32.OR P0, PT, R24, 0x7feffffe, P0 ;  /* 0x7feffffe1800780c */ /* 0x000fda0000704470 */
[----:B------:R-:W-:Y:S05]  /*0da0*/  @P0 BRA `(.L_x_19) ;  /* 0x00000000006c0947 */ /* 0x000fea0003800000 */
[----:B------:R-:W-:-:S04]  /*0db0*/  LOP3.LUT R16, R21, 0x7ff00000, RZ, 0xc0, !PT ;  /* 0x7ff0000015107812 */ /* 0x000fc800078ec0ff */
[CC--:B------:R-:W-:Y:S02]  /*0dc0*/  VIADDMNMX R11, R5.reuse, -R16.reuse, 0xb9600000, !PT ;  /* 0xb9600000050b7446 */ /* 0x0c0fe40007800910 */
[----:B------:R-:W-:Y:S02]  /*0dd0*/  ISETP.GE.U32.AND P0, PT, R5, R16, PT ;  /* 0x000000100500720c */ /* 0x000fe40003f06070 */
[----:B------:R-:W-:Y:S02]  /*0de0*/  VIMNMX R5, PT, PT, R11, 0x46a00000, PT ;  /* 0x46a000000b057848 */ /* 0x000fe40003fe0100 */
[----:B------:R-:W-:-:S05]  /*0df0*/  SEL R16, R7, 0x63400000, !P0 ;  /* 0x6340000007107807 */ /* 0x000fca0004000000 */
[----:B------:R-:W-:Y:S02]  /*0e00*/  IMAD.IADD R5, R5, 0x1, -R16 ;  /* 0x0000000105057824 */ /* 0x000fe400078e0a10 */
[----:B------:R-:W-:Y:S02]  /*0e10*/  IMAD.MOV.U32 R16, RZ, RZ, RZ ;  /* 0x000000ffff107224 */ /* 0x000fe400078e00ff */
[----:B------:R-:W-:-:S06]  /*0e20*/  VIADD R17, R5, 0x7fe00000 ;  /* 0x7fe0000005117836 */ /* 0x000fcc0000000000 */
[----:B------:R-:W-:-:S10]  /*0e30*/  DMUL R24, R28, R16 ;  /* 0x000000101c187228 */ /* 0x000fd40000000000 */
[----:B------:R-:W-:-:S13]  /*0e40*/  FSETP.GTU.AND P0, PT, |R25|, 1.469367938527859385e-39, PT ;  /* 0x001000001900780b */ /* 0x000fda0003f0c200 */
[----:B------:R-:W-:Y:S05]  /*0e50*/  @P0 BRA `(.L_x_20) ;  /* 0x0000000000940947 */ /* 0x000fea0003800000 */
[----:B------:R-:W-:-:S06]  /*0e60*/  DFMA R18, R28, -R18, R22 ;  /* 0x800000121c12722b */ /* 0x000fcc0000000016 */
[----:B------:R-:W-:-:S04]  /*0e70*/  IMAD.MOV.U32 R18, RZ, RZ, RZ ;  /* 0x000000ffff127224 */ /* 0x000fc800078e00ff */
[C---:B------:R-:W-:Y:S02]  /*0e80*/  FSETP.NEU.AND P0, PT, R19.reuse, RZ, PT ;  /* 0x000000ff1300720b */ /* 0x040fe40003f0d000 */
[----:B------:R-:W-:-:S04]  /*0e90*/  LOP3.LUT R21, R19, 0x80000000, R21, 0x48, !PT ;  /* 0x8000000013157812 */ /* 0x000fc800078e4815 */
[----:B------:R-:W-:-:S07]  /*0ea0*/  LOP3.LUT R19, R21, R17, RZ, 0xfc, !PT ;  /* 0x0000001115137212 */ /* 0x000fce00078efcff */
[----:B------:R-:W-:Y:S05]  /*0eb0*/  @!P0 BRA `(.L_x_20) ;  /* 0x00000000007c8947 */ /* 0x000fea0003800000 */
[----:B------:R-:W-:Y:S01]  /*0ec0*/  IMAD.MOV R17, RZ, RZ, -R5 ;  /* 0x000000ffff117224 */ /* 0x000fe200078e0a05 */
[----:B------:R-:W-:Y:S01]  /*0ed0*/  DMUL.RP R18, R28, R18 ;  /* 0x000000121c127228 */ /* 0x000fe20000008000 */
[----:B------:R-:W-:Y:S01]  /*0ee0*/  IMAD.MOV.U32 R16, RZ, RZ, RZ ;  /* 0x000000ffff107224 */ /* 0x000fe200078e00ff */
[----:B------:R-:W-:-:S05]  /*0ef0*/  IADD3 R5, PT, PT, -R5, -0x43300000, RZ ;  /* 0xbcd0000005057810 */ /* 0x000fca0007ffe1ff */
[----:B------:R-:W-:-:S03]  /*0f00*/  DFMA R16, R24, -R16, R28 ;  /* 0x800000101810722b */ /* 0x000fc6000000001c */
[----:B------:R-:W-:-:S07]  /*0f10*/  LOP3.LUT R21, R19, R21, RZ, 0x3c, !PT ;  /* 0x0000001513157212 */ /* 0x000fce00078e3cff */
[----:B------:R-:W-:-:S04]  /*0f20*/  FSETP.NEU.AND P0, PT, |R17|, R5, PT ;  /* 0x000000051100720b */ /* 0x000fc80003f0d200 */
[----:B------:R-:W-:Y:S02]  /*0f30*/  FSEL R24, R18, R24, !P0 ;  /* 0x0000001812187208 */ /* 0x000fe40004000000 */
[----:B------:R-:W-:Y:S01]  /*0f40*/  FSEL R25, R21, R25, !P0 ;  /* 0x0000001915197208 */ /* 0x000fe20004000000 */
[----:B------:R-:W-:Y:S06]  /*0f50*/  BRA `(.L_x_20) ;  /* 0x0000000000547947 */ /* 0x000fec0003800000 */
.L_x_19:
[----:B------:R-:W-:-:S14]  /*0f60*/  DSETP.NAN.AND P0, PT, R16, R16, PT ;  /* 0x000000101000722a */ /* 0x000fdc0003f08000 */
[----:B------:R-:W-:Y:S05]  /*0f70*/  @P0 BRA `(.L_x_21) ;  /* 0x0000000000440947 */ /* 0x000fea0003800000 */
[----:B------:R-:W-:-:S14]  /*0f80*/  DSETP.NAN.AND P0, PT, R20, R20, PT ;  /* 0x000000141400722a */ /* 0x000fdc0003f08000 */
[----:B------:R-:W-:Y:S05]  /*0f90*/  @P0 BRA `(.L_x_22) ;  /* 0x0000000000300947 */ /* 0x000fea0003800000 */
[----:B------:R-:W-:Y:S01]  /*0fa0*/  ISETP.NE.AND P0, PT, R11, R32, PT ;  /* 0x000000200b00720c */ /* 0x000fe20003f05270 */
[----:B------:R-:W-:Y:S01]  /*0fb0*/  IMAD.MOV.U32 R25, RZ, RZ, -0x80000 ;  /* 0xfff80000ff197424 */ /* 0x000fe200078e00ff */
[----:B------:R-:W-:-:S11]  /*0fc0*/  MOV R24, 0x0 ;  /* 0x0000000000187802 */ /* 0x000fd60000000f00 */
[----:B------:R-:W-:Y:S05]  /*0fd0*/  @!P0 BRA `(.L_x_20) ;  /* 0x0000000000348947 */ /* 0x000fea0003800000 */
[----:B------:R-:W-:Y:S02]  /*0fe0*/  ISETP.NE.AND P0, PT, R11, 0x7ff00000, PT ;  /* 0x7ff000000b00780c */ /* 0x000fe40003f05270 */
[----:B------:R-:W-:Y:S02]  /*0ff0*/  LOP3.LUT R25, R17, 0x80000000, R21, 0x48, !PT ;  /* 0x8000000011197812 */ /* 0x000fe400078e4815 */
[----:B------:R-:W-:-:S13]  /*1000*/  ISETP.EQ.OR P0, PT, R32, RZ, !P0 ;  /* 0x000000ff2000720c */ /* 0x000fda0004702670 */
[----:B------:R-:W-:Y:S01]  /*1010*/  @P0 LOP3.LUT R5, R25, 0x7ff00000, RZ, 0xfc, !PT ;  /* 0x7ff0000019050812 */ /* 0x000fe200078efcff */
[----:B------:R-:W-:Y:S02]  /*1020*/  @!P0 IMAD.MOV.U32 R24, RZ, RZ, RZ ;  /* 0x000000ffff188224 */ /* 0x000fe400078e00ff */
[----:B------:R-:W-:Y:S02]  /*1030*/  @P0 IMAD.MOV.U32 R24, RZ, RZ, RZ ;  /* 0x000000ffff180224 */ /* 0x000fe400078e00ff */
[----:B------:R-:W-:Y:S01]  /*1040*/  @P0 IMAD.MOV.U32 R25, RZ, RZ, R5 ;  /* 0x000000ffff190224 */ /* 0x000fe200078e0005 */
[----:B------:R-:W-:Y:S06]  /*1050*/  BRA `(.L_x_20) ;  /* 0x0000000000147947 */ /* 0x000fec0003800000 */
.L_x_22:
[----:B------:R-:W-:Y:S01]  /*1060*/  LOP3.LUT R25, R21, 0x80000, RZ, 0xfc, !PT ;  /* 0x0008000015197812 */ /* 0x000fe200078efcff */
[----:B------:R-:W-:Y:S01]  /*1070*/  IMAD.MOV.U32 R24, RZ, RZ, R20 ;  /* 0x000000ffff187224 */ /* 0x000fe200078e0014 */
[----:B------:R-:W-:Y:S06]  /*1080*/  BRA `(.L_x_20) ;  /* 0x0000000000087947 */ /* 0x000fec0003800000 */
.L_x_21:
[----:B------:R-:W-:Y:S01]  /*1090*/  LOP3.LUT R25, R17, 0x80000, RZ, 0xfc, !PT ;  /* 0x0008000011197812 */ /* 0x000fe200078efcff */
[----:B------:R-:W-:-:S07]  /*10a0*/  IMAD.MOV.U32 R24, RZ, RZ, R16 ;  /* 0x000000ffff187224 */ /* 0x000fce00078e0010 */
.L_x_20:
[----:B------:R-:W-:Y:S05]  /*10b0*/  BSYNC.RECONVERGENT B2 ;  /* 0x0000000000027941 */ /* 0x000fea0003800200 */
.L_x_18:
[----:B------:R-:W-:Y:S02]  /*10c0*/  IMAD.MOV.U32 R16, RZ, RZ, R0 ;  /* 0x000000ffff107224 */ /* 0x000fe400078e0000 */
[----:B------:R-:W-:Y:S02]  /*10d0*/  IMAD.MOV.U32 R17, RZ, RZ, 0x0 ;  /* 0x00000000ff117424 */ /* 0x000fe400078e00ff */
[----:B------:R-:W-:Y:S02]  /*10e0*/  IMAD.MOV.U32 R18, RZ, RZ, R24 ;  /* 0x000000ffff127224 */ /* 0x000fe400078e0018 */
[----:B------:R-:W-:Y:S01]  /*10f0*/  IMAD.MOV.U32 R19, RZ, RZ, R25 ;  /* 0x000000ffff137224 */ /* 0x000fe200078e0019 */
[----:B------:R-:W-:Y:S06]  /*1100*/  RET.REL.NODEC R16 `(_Z9calculatePd) ;  /* 0xffffffec10bc7950 */ /* 0x000fec0003c3ffff */
        .weak           $__internal_1_$__cuda_sm20_div_u16
        .type           $__internal_1_$__cuda_sm20_div_u16,@function
        .size           $__internal_1_$__cuda_sm20_div_u16,(.L_x_25 - $__internal_1_$__cuda_sm20_div_u16)
$__internal_1_$__cuda_sm20_div_u16:
[----:B------:R-:W0:Y:S01]  /*1110*/  I2F.U16 R5, R4 ;  /* 0x0000000400057306 */ /* 0x000e220000101000 */
[----:B------:R-:W-:Y:S01]  /*1120*/  IMAD.MOV.U32 R6, RZ, RZ, 0x4b800000 ;  /* 0x4b800000ff067424 */ /* 0x000fe200078e00ff */
[----:B------:R-:W-:Y:S02]  /*1130*/  I2FP.F32.U32.RZ R0, R0 ;  /* 0x0000000000007245 */ /* 0x000fe4000020d000 */
[C---:B0-----:R-:W-:Y:S02]  /*1140*/  FSETP.GEU.AND P1, PT, |R5|.reuse, 1.175494350822287508e-38, PT ;  /* 0x008000000500780b */ /* 0x041fe40003f2e200 */
[----:B------:R-:W-:Y:S02]  /*1150*/  FSETP.GT.AND P0, PT, |R5|, 8.50705917302346158658e+37, PT ;  /* 0x7e8000000500780b */ /* 0x000fe40003f04200 */
[----:B------:R-:W-:-:S04]  /*1160*/  FSEL R6, R6, 1, !P1 ;  /* 0x3f80000006067808 */ /* 0x000fc80004800000 */
[----:B------:R-:W-:Y:S02]  /*1170*/  FSEL R6, R6, 0.25, !P0 ;  /* 0x3e80000006067808 */ /* 0x000fe40004000000 */
[----:B------:R-:W-:Y:S01]  /*1180*/  ISETP.NE.U32.AND P0, PT, R4, RZ, PT ;  /* 0x000000ff0400720c */ /* 0x000fe20003f05070 */
[----:B------:R-:W-:Y:S02]  /*1190*/  IMAD.MOV.U32 R4, RZ, RZ, R8 ;  /* 0x000000ffff047224 */ /* 0x000fe400078e0008 */
[----:B------:R-:W-:-:S06]  /*11a0*/  FMUL R7, R5, R6 ;  /* 0x0000000605077220 */ /* 0x000fcc0000400000 */
[----:B------:R-:W0:Y:S02]  /*11b0*/  MUFU.RCP R7, R7 ;  /* 0x0000000700077308 */ /* 0x000e240000001000 */
[----:B0-----:R-:W-:-:S04]  /*11c0*/  FMUL R6, R6, R7 ;  /* 0x0000000706067220 */ /* 0x001fc80000400000 */
[----:B------:R-:W-:-:S04]  /*11d0*/  VIADD R5, R6, 0x2 ;  /* 0x0000000206057836 */ /* 0x000fc80000000000 */
[----:B------:R-:W-:Y:S01]  /*11e0*/  FMUL.RZ R0, R0, R5 ;  /* 0x0000000500007220 */ /* 0x000fe2000040c000 */
[----:B------:R-:W-:-:S05]  /*11f0*/  IMAD.MOV.U32 R5, RZ, RZ, 0x0 ;  /* 0x00000000ff057424 */ /* 0x000fca00078e00ff */
[----:B------:R-:W0:Y:S02]  /*1200*/  F2I.U32.TRUNC.NTZ R0, R0 ;  /* 0x0000000000007305 */ /* 0x000e24000020f000 */
[----:B0-----:R-:W-:Y:S01]  /*1210*/  LOP3.LUT R9, R0, 0xffff, RZ, 0xc0, !PT ;  /* 0x0000ffff00097812 */ /* 0x001fe200078ec0ff */
[----:B------:R-:W-:Y:S01]  /*1220*/  @!P0 IMAD.MOV.U32 R9, RZ, RZ, -0x1 ;  /* 0xffffffffff098424 */ /* 0x000fe200078e00ff */
[----:B------:R-:W-:Y:S06]  /*1230*/  RET.REL.NODEC R4 `(_Z9calculatePd) ;  /* 0xffffffec04707950 */ /* 0x000fec0003c3ffff */
.L_x_23:
        /* <DEDUP_REMOVED lines=12> */
.L_x_25:


//--------------------- .nv.global.init           --------------------------
	.section	.nv.global.init,"aw",@progbits
.nv.global.init:
	.type		$str,@object
	.size		$str,(.L_0 - $str)
$str:
        /*0000*/ 	.byte	0x21, 0x21, 0x21, 0x20, 0x54, 0x45, 0x53, 0x54, 0x20, 0x21, 0x21, 0x21, 0x25, 0x2e, 0x32, 0x30
        /*0010*/ 	.byte	0x6c, 0x66, 0x00
.L_0:


//--------------------- .nv.shared.reserved.0     --------------------------
	.section	.nv.shared.reserved.0,"aw",@nobits
	.weak		__nv_reservedSMEM_offset_0_alias
	.size		__nv_reservedSMEM_offset_0_alias, 0, 64
	.other		__nv_reservedSMEM_offset_0_alias,@"STO_CUDA_RESERVED_SHARED STV_DEFAULT"
__nv_reservedSMEM_offset_0_alias:
	.zero		0
	.zero		64


//--------------------- .nv.constant0._Z13printTheThingPd --------------------------
	.section	.nv.constant0._Z13printTheThingPd,"a",@progbits
	.sectionflags	@""
	.align	4
.nv.constant0._Z13printTheThingPd:
	.zero		904


//--------------------- .nv.constant0._Z4initPd   --------------------------
	.section	.nv.constant0._Z4initPd,"a",@progbits
	.sectionflags	@""
	.align	4
.nv.constant0._Z4initPd:
	.zero		904


//--------------------- .nv.constant0._Z9calculatePd --------------------------
	.section	.nv.constant0._Z9calculatePd,"a",@progbits
	.sectionflags	@""
	.align	4
.nv.constant0._Z9calculatePd:
	.zero		904


//--------------------- SYMBOLS --------------------------

	.type		.nv.reservedSmem.offset0,@object
	.size		.nv.reservedSmem.offset0,0x4
	.type		vprintf,@function
